	.headerflags	@"EF_CUDA_TEXMODE_UNIFIED EF_CUDA_64BIT_ADDRESS EF_CUDA_ACCELERATORS EF_CUDA_SM90 EF_CUDA_VIRTUAL_SM(EF_CUDA_SM90)"
	.elftype	@"ET_EXEC"


//--------------------- .nv.info                  --------------------------
	.section	.nv.info,"",@"SHT_CUDA_INFO"
	.align	4


	//----- nvinfo : EIATTR_REGCOUNT
	.align		4
        /*0000*/ 	.byte	0x04, 0x2f
        /*0002*/ 	.short	(.L_3 - .L_2)
	.align		4
.L_2:
        /*0004*/ 	.word	index@(triton_poi_fused__native_batch_norm_legit_no_training_add_1)
        /*0008*/ 	.word	0x0000001c


	//----- nvinfo : EIATTR_MIN_STACK_SIZE
	.align		4
.L_3:
        /*000c*/ 	.byte	0x04, 0x12
        /*000e*/ 	.short	(.L_5 - .L_4)
	.align		4
.L_4:
        /*0010*/ 	.word	index@(triton_poi_fused__native_batch_norm_legit_no_training_add_1)
        /*0014*/ 	.word	0x00000000


	//----- nvinfo : EIATTR_FRAME_SIZE
	.align		4
.L_5:
        /*0018*/ 	.byte	0x04, 0x11
        /*001a*/ 	.short	(.L_7 - .L_6)
	.align		4
.L_6:
        /*001c*/ 	.word	index@(triton_poi_fused__native_batch_norm_legit_no_training_add_1)
        /*0020*/ 	.word	0x00000000


	//----- nvinfo : EIATTR_MIN_STACK_SIZE
	.align		4
.L_7:
        /*0024*/ 	.byte	0x04, 0x12
        /*0026*/ 	.short	(.L_9 - .L_8)
	.align		4
.L_8:
        /*0028*/ 	.word	index@(triton_poi_fused__native_batch_norm_legit_no_training_add_1)
        /*002c*/ 	.word	0x00000000
.L_9:


//--------------------- .nv.info.triton_poi_fused__native_batch_norm_legit_no_training_add_1 --------------------------
	.section	.nv.info.triton_poi_fused__native_batch_norm_legit_no_training_add_1,"",@"SHT_CUDA_INFO"
	.sectionflags	@""
	.align	4


	//----- nvinfo : EIATTR_CUDA_API_VERSION
	.align		4
        /*0000*/ 	.byte	0x04, 0x37
        /*0002*/ 	.short	(.L_11 - .L_10)
.L_10:
        /*0004*/ 	.word	0x0000007c


	//----- nvinfo : EIATTR_KPARAM_INFO
	.align		4
.L_11:
        /*0008*/ 	.byte	0x04, 0x17
        /*000a*/ 	.short	(.L_13 - .L_12)
.L_12:
        /*000c*/ 	.word	0x00000000
        /*0010*/ 	.short	0x000a
        /*0012*/ 	.short	0x0050
        /*0014*/ 	.byte	0x00, 0xf0, 0x11, 0x00


	//----- nvinfo : EIATTR_KPARAM_INFO
	.align		4
.L_13:
        /*0018*/ 	.byte	0x04, 0x17
        /*001a*/ 	.short	(.L_15 - .L_14)
.L_14:
        /*001c*/ 	.word	0x00000000
        /*0020*/ 	.short	0x0009
        /*0022*/ 	.short	0x0048
        /*0024*/ 	.byte	0x00, 0xf4, 0x21, 0x00


	//----- nvinfo : EIATTR_KPARAM_INFO
	.align		4
.L_15:
        /*0028*/ 	.byte	0x04, 0x17
        /*002a*/ 	.short	(.L_17 - .L_16)
.L_16:
        /*002c*/ 	.word	0x00000000
        /*0030*/ 	.short	0x0008
        /*0032*/ 	.short	0x0040
        /*0034*/ 	.byte	0x00, 0xf4, 0x21, 0x00


	//----- nvinfo : EIATTR_KPARAM_INFO
	.align		4
.L_17:
        /*0038*/ 	.byte	0x04, 0x17
        /*003a*/ 	.short	(.L_19 - .L_18)
.L_18:
        /*003c*/ 	.word	0x00000000
        /*0040*/ 	.short	0x0007
        /*0042*/ 	.short	0x0038
        /*0044*/ 	.byte	0x00, 0xf4, 0x21, 0x00


	//----- nvinfo : EIATTR_KPARAM_INFO
	.align		4
.L_19:
        /*0048*/ 	.byte	0x04, 0x17
        /*004a*/ 	.short	(.L_21 - .L_20)
.L_20:
        /*004c*/ 	.word	0x00000000
        /*0050*/ 	.short	0x0006
        /*0052*/ 	.short	0x0030
        /*0054*/ 	.byte	0x00, 0xf4, 0x21, 0x00


	//----- nvinfo : EIATTR_KPARAM_INFO
	.align		4
.L_21:
        /*0058*/ 	.byte	0x04, 0x17
        /*005a*/ 	.short	(.L_23 - .L_22)
.L_22:
        /*005c*/ 	.word	0x00000000
        /*0060*/ 	.short	0x0005
        /*0062*/ 	.short	0x0028
        /*0064*/ 	.byte	0x00, 0xf4, 0x21, 0x00


	//----- nvinfo : EIATTR_KPARAM_INFO
	.align		4
.L_23:
        /*0068*/ 	.byte	0x04, 0x17
        /*006a*/ 	.short	(.L_25 - .L_24)
.L_24:
        /*006c*/ 	.word	0x00000000
        /*0070*/ 	.short	0x0004
        /*0072*/ 	.short	0x0020
        /*0074*/ 	.byte	0x00, 0xf4, 0x21, 0x00


	//----- nvinfo : EIATTR_KPARAM_INFO
	.align		4
.L_25:
        /*0078*/ 	.byte	0x04, 0x17
        /*007a*/ 	.short	(.L_27 - .L_26)
.L_26:
        /*007c*/ 	.word	0x00000000
        /*0080*/ 	.short	0x0003
        /*0082*/ 	.short	0x0018
        /*0084*/ 	.byte	0x00, 0xf4, 0x21, 0x00


	//----- nvinfo : EIATTR_KPARAM_INFO
	.align		4
.L_27:
        /*0088*/ 	.byte	0x04, 0x17
        /*008a*/ 	.short	(.L_29 - .L_28)
.L_28:
        /*008c*/ 	.word	0x00000000
        /*0090*/ 	.short	0x0002
        /*0092*/ 	.short	0x0010
        /*0094*/ 	.byte	0x00, 0xf4, 0x21, 0x00


	//----- nvinfo : EIATTR_KPARAM_INFO
	.align		4
.L_29:
        /*0098*/ 	.byte	0x04, 0x17
        /*009a*/ 	.short	(.L_31 - .L_30)
.L_30:
        /*009c*/ 	.word	0x00000000
        /*00a0*/ 	.short	0x0001
        /*00a2*/ 	.short	0x0008
        /*00a4*/ 	.byte	0x00, 0xf4, 0x21, 0x00


	//----- nvinfo : EIATTR_KPARAM_INFO
	.align		4
.L_31:
        /*00a8*/ 	.byte	0x04, 0x17
        /*00aa*/ 	.short	(.L_33 - .L_32)
.L_32:
        /*00ac*/ 	.word	0x00000000
        /*00b0*/ 	.short	0x0000
        /*00b2*/ 	.short	0x0000
        /*00b4*/ 	.byte	0x00, 0xf4, 0x21, 0x00


	//----- nvinfo : EIATTR_SPARSE_MMA_MASK
	.align		4
.L_33:
        /*00b8*/ 	.byte	0x03, 0x50
        /*00ba*/ 	.short	0x0000


	//----- nvinfo : EIATTR_MAXREG_COUNT
	.align		4
        /*00bc*/ 	.byte	0x03, 0x1b
        /*00be*/ 	.short	0x00ff


	//----- nvinfo : EIATTR_EXIT_INSTR_OFFSETS
	.align		4
        /*00c0*/ 	.byte	0x04, 0x1c
        /*00c2*/ 	.short	(.L_35 - .L_34)


	//   ....[0]....
.L_34:
        /*00c4*/ 	.word	0x00000500


	//----- nvinfo : EIATTR_REQNTID
	.align		4
.L_35:
        /*00c8*/ 	.byte	0x04, 0x10
        /*00ca*/ 	.short	(.L_37 - .L_36)
.L_36:
        /*00cc*/ 	.word	0x00000080
        /*00d0*/ 	.word	0x00000001
        /*00d4*/ 	.word	0x00000001


	//----- nvinfo : EIATTR_CBANK_PARAM_SIZE
	.align		4
.L_37:
        /*00d8*/ 	.byte	0x03, 0x19
        /*00da*/ 	.short	0x0054


	//----- nvinfo : EIATTR_PARAM_CBANK
	.align		4
        /*00dc*/ 	.byte	0x04, 0x0a
        /*00de*/ 	.short	(.L_39 - .L_38)
	.align		4
.L_38:
        /*00e0*/ 	.word	index@(.nv.constant0.triton_poi_fused__native_batch_norm_legit_no_training_add_1)
        /*00e4*/ 	.short	0x0210
        /*00e6*/ 	.short	0x0054


	//----- nvinfo : EIATTR_SW_WAR
	.align		4
.L_39:
        /*00e8*/ 	.byte	0x04, 0x36
        /*00ea*/ 	.short	(.L_41 - .L_40)
.L_40:
        /*00ec*/ 	.word	0x00000008
.L_41:


//--------------------- .nv.callgraph             --------------------------
	.section	.nv.callgraph,"",@"SHT_CUDA_CALLGRAPH"
	.align	4
	.sectionentsize	8
	.align		4
        /*0000*/ 	.word	0x00000000
	.align		4
        /*0004*/ 	.word	0xffffffff
	.align		4
        /*0008*/ 	.word	0x00000000
	.align		4
        /*000c*/ 	.word	0xfffffffe
	.align		4
        /*0010*/ 	.word	0x00000000
	.align		4
        /*0014*/ 	.word	0xfffffffd
	.align		4
        /*0018*/ 	.word	0x00000000
	.align		4
        /*001c*/ 	.word	0xfffffffc


//--------------------- .nv.constant4             --------------------------
	.section	.nv.constant4,"a",@progbits
	.align	8
	.align		8
.nv.constant4:
        /*0000*/ 	.dword	_$_str
	.align		8
        /*0008*/ 	.dword	_$_str_$_2


//--------------------- .text.triton_poi_fused__native_batch_norm_legit_no_training_add_1 --------------------------
	.section	.text.triton_poi_fused__native_batch_norm_legit_no_training_add_1,"ax",@progbits
	.align	128
        .global         triton_poi_fused__native_batch_norm_legit_no_training_add_1
        .type           triton_poi_fused__native_batch_norm_legit_no_training_add_1,@function
        .size           triton_poi_fused__native_batch_norm_legit_no_training_add_1,(.L_x_1 - triton_poi_fused__native_batch_norm_legit_no_training_add_1)
        .other          triton_poi_fused__native_batch_norm_legit_no_training_add_1,@"STO_CUDA_ENTRY STV_DEFAULT"
triton_poi_fused__native_batch_norm_legit_no_training_add_1:
.text.triton_poi_fused__native_batch_norm_legit_no_training_add_1:
[----:B------:R-:W-:Y:S01]  /*0000*/  LDC R1, c[0x0][0x28] ;  /* 0x00000a00ff017b82 */ /* 0x000fe20000000800 */
[----:B------:R-:W1:Y:S07]  /*0010*/  S2R R0, SR_TID.X ;  /* 0x0000000000007919 */ /* 0x000e6e0000002100 */
[----:B------:R-:W2:Y:S01]  /*0020*/  LDC.64 R20, c[0x0][0x248] ;  /* 0x00009200ff147b82 */ /* 0x000ea20000000a00 */
[----:B------:R-:W-:Y:S01]  /*0030*/  ULDC.64 UR4, c[0x0][0x208] ;  /* 0x0000820000047ab9 */ /* 0x000fe20000000a00 */
[----:B------:R-:W3:Y:S06]  /*0040*/  S2R R5, SR_CTAID.X ;  /* 0x0000000000057919 */ /* 0x000eec0000002500 */
[----:B------:R-:W4:Y:S08]  /*0050*/  LDC.64 R18, c[0x0][0x218] ;  /* 0x00008600ff127b82 */ /* 0x000f300000000a00 */
[----:B------:R-:W5:Y:S08]  /*0060*/  LDC.64 R16, c[0x0][0x228] ;  /* 0x00008a00ff107b82 */ /* 0x000f700000000a00 */
[----:B------:R-:W2:Y:S01]  /*0070*/  LDC.64 R14, c[0x0][0x230] ;  /* 0x00008c00ff0e7b82 */ /* 0x000ea20000000a00 */
[----:B-1----:R-:W-:-:S07]  /*0080*/  SHF.L.U32 R0, R0, 0x1, RZ ;  /* 0x0000000100007819 */ /* 0x002fce00000006ff */
[----:B------:R-:W1:Y:S01]  /*0090*/  LDC.64 R10, c[0x0][0x238] ;  /* 0x00008e00ff0a7b82 */ /* 0x000e620000000a00 */
[----:B---3--:R-:W-:Y:S02]  /*00a0*/  SHF.R.S32.HI R3, RZ, 0x17, R5 ;  /* 0x00000017ff037819 */ /* 0x008fe40000011405 */
[----:B------:R-:W-:Y:S02]  /*00b0*/  LOP3.LUT R0, R0, 0xfe, RZ, 0xc0, !PT ;  /* 0x000000fe00007812 */ /* 0x000fe400078ec0ff */
[----:B------:R-:W-:-:S03]  /*00c0*/  SGXT R3, R3, 0x1 ;  /* 0x000000010303781a */ /* 0x000fc60000000200 */
[----:B------:R-:W3:Y:S01]  /*00d0*/  LDC.64 R6, c[0x0][0x240] ;  /* 0x00009000ff067b82 */ /* 0x000ee20000000a00 */
[----:B------:R-:W-:-:S04]  /*00e0*/  LEA R0, R5, R0, 0x8 ;  /* 0x0000000005007211 */ /* 0x000fc800078e40ff */
[----:B------:R-:W-:-:S03]  /*00f0*/  LEA.HI R3, R3, R0, RZ, 0x4 ;  /* 0x0000000003037211 */ /* 0x000fc600078f20ff */
[----:B------:R-:W1:Y:S01]  /*0100*/  LDC.64 R4, c[0x0][0x220] ;  /* 0x00008800ff047b82 */ /* 0x000e620000000a00 */
[--C-:B------:R-:W-:Y:S02]  /*0110*/  SHF.R.S32.HI R9, RZ, 0x4, R3.reuse ;  /* 0x00000004ff097819 */ /* 0x100fe40000011403 */
[----:B------:R-:W-:-:S04]  /*0120*/  SHF.R.S32.HI R2, RZ, 0x1f, R3 ;  /* 0x0000001fff027819 */ /* 0x000fc80000011403 */
[----:B------:R-:W-:-:S04]  /*0130*/  LEA.HI R2, R2, R9, RZ, 0x8 ;  /* 0x0000000902027211 */ /* 0x000fc800078f40ff */
[----:B------:R-:W-:-:S04]  /*0140*/  LOP3.LUT R2, R2, 0xffffff00, RZ, 0xc0, !PT ;  /* 0xffffff0002027812 */ /* 0x000fc800078ec0ff */
[----:B------:R-:W-:Y:S02]  /*0150*/  IADD3 R9, R9, -R2, RZ ;  /* 0x8000000209097210 */ /* 0x000fe40007ffe0ff */
[----:B------:R-:W3:Y:S03]  /*0160*/  LDC.64 R2, c[0x0][0x210] ;  /* 0x00008400ff027b82 */ /* 0x000ee60000000a00 */
[----:B01----:R-:W-:-:S05]  /*0170*/  IMAD.WIDE R4, R9, 0x4, R4 ;  /* 0x0000000409047825 */ /* 0x003fca00078e0204 */
[----:B------:R0:W5:Y:S01]  /*0180*/  LDG.E.EL R8, desc[UR4][R4.64] ;  /* 0x0000000404087981 */ /* 0x000162000c2e1900 */
[----:B--2---:R-:W-:-:S05]  /*0190*/  IMAD.WIDE R20, R9, 0x4, R20 ;  /* 0x0000000409147825 */ /* 0x004fca00078e0214 */
[----:B------:R1:W2:Y:S01]  /*01a0*/  LDG.E.EL R12, desc[UR4][R20.64] ;  /* 0x00000004140c7981 */ /* 0x0002a2000c2e1900 */
[C---:B----4-:R-:W-:Y:S01]  /*01b0*/  IMAD.WIDE R18, R9.reuse, 0x4, R18 ;  /* 0x0000000409127825 */ /* 0x050fe200078e0212 */
[----:B0-----:R-:W0:Y:S03]  /*01c0*/  LDC.64 R4, c[0x0][0x250] ;  /* 0x00009400ff047b82 */ /* 0x001e260000000a00 */
[----:B---3--:R-:W-:Y:S01]  /*01d0*/  IMAD.WIDE R2, R0, 0x4, R2 ;  /* 0x0000000400027825 */ /* 0x008fe200078e0202 */
[----:B------:R3:W4:Y:S05]  /*01e0*/  LDG.E.EL R13, desc[UR4][R18.64] ;  /* 0x00000004120d7981 */ /* 0x00072a000c2e1900 */
[----:B------:R-:W4:Y:S01]  /*01f0*/  LDG.E.64 R2, desc[UR4][R2.64] ;  /* 0x0000000402027981 */ /* 0x000f22000c1e1b00 */
[----:B-----5:R-:W-:-:S04]  /*0200*/  IMAD.WIDE R16, R9, 0x4, R16 ;  /* 0x0000000409107825 */ /* 0x020fc800078e0210 */
[C---:B-1----:R-:W-:Y:S02]  /*0210*/  IMAD.WIDE R20, R9.reuse, 0x4, R14 ;  /* 0x0000000409147825 */ /* 0x042fe400078e020e */
[----:B------:R1:W5:Y:S02]  /*0220*/  LDG.E.EL R14, desc[UR4][R16.64] ;  /* 0x00000004100e7981 */ /* 0x000364000c2e1900 */
[----:B------:R-:W-:Y:S02]  /*0230*/  IMAD.WIDE R22, R0, 0x4, R10 ;  /* 0x0000000400167825 */ /* 0x000fe400078e020a */
[----:B------:R-:W5:Y:S02]  /*0240*/  LDG.E.EL R11, desc[UR4][R20.64] ;  /* 0x00000004140b7981 */ /* 0x000f64000c2e1900 */
[C---:B------:R-:W-:Y:S02]  /*0250*/  IMAD.WIDE R24, R9.reuse, 0x4, R6 ;  /* 0x0000000409187825 */ /* 0x040fe400078e0206 */
[----:B------:R-:W5:Y:S04]  /*0260*/  LDG.E.64 R6, desc[UR4][R22.64] ;  /* 0x0000000416067981 */ /* 0x000f68000c1e1b00 */
[----:B------:R-:W5:Y:S01]  /*0270*/  LDG.E.EL R10, desc[UR4][R24.64] ;  /* 0x00000004180a7981 */ /* 0x000f62000c2e1900 */
[----:B0-----:R-:W-:-:S05]  /*0280*/  IMAD.WIDE R4, R9, 0x4, R4 ;  /* 0x0000000409047825 */ /* 0x001fca00078e0204 */
[----:B------:R0:W5:Y:S01]  /*0290*/  LDG.E.EL R9, desc[UR4][R4.64] ;  /* 0x0000000404097981 */ /* 0x000162000c2e1900 */
[----:B---3--:R-:W-:Y:S01]  /*02a0*/  HFMA2.MMA R18, -RZ, RZ, 1.625, 0 ;  /* 0x3e800000ff127435 */ /* 0x008fe200000001ff */
[----:B------:R-:W-:-:S04]  /*02b0*/  FADD R8, R8, 9.9999997473787516356e-06 ;  /* 0x3727c5ac08087421 */ /* 0x000fc80000000000 */
[----:B------:R-:W3:Y:S01]  /*02c0*/  MUFU.SQRT R15, R8 ;  /* 0x00000008000f7308 */ /* 0x000ee20000002000 */
[----:B--2---:R-:W-:-:S07]  /*02d0*/  FADD R12, R12, 9.9999997473787516356e-06 ;  /* 0x3727c5ac0c0c7421 */ /* 0x004fce0000000000 */
[----:B-1----:R-:W1:Y:S01]  /*02e0*/  MUFU.SQRT R16, R12 ;  /* 0x0000000c00107308 */ /* 0x002e620000002000 */
[--C-:B----4-:R-:W-:Y:S01]  /*02f0*/  FADD R17, R2, -R13.reuse ;  /* 0x8000000d02117221 */ /* 0x110fe20000000000 */
[----:B---3--:R-:W-:Y:S01]  /*0300*/  FSETP.GT.AND P0, PT, R15, 8.50705917302346158658e+37, PT ;  /* 0x7e8000000f00780b */ /* 0x008fe20003f04000 */
[----:B------:R-:W-:Y:S01]  /*0310*/  FADD R3, R3, -R13 ;  /* 0x8000000d03037221 */ /* 0x000fe20000000000 */
[----:B------:R-:W-:Y:S02]  /*0320*/  FSETP.GEU.AND P2, PT, R15, 1.175494350822287508e-38, PT ;  /* 0x008000000f00780b */ /* 0x000fe40003f4e000 */
[----:B0-----:R-:W-:Y:S02]  /*0330*/  FSEL R4, R18, 1, P0 ;  /* 0x3f80000012047808 */ /* 0x001fe40000000000 */
[C---:B-1----:R-:W-:Y:S02]  /*0340*/  FSETP.GT.AND P1, PT, R16.reuse, 8.50705917302346158658e+37, PT ;  /* 0x7e8000001000780b */ /* 0x042fe40003f24000 */
[----:B------:R-:W-:-:S05]  /*0350*/  FSETP.GEU.AND P3, PT, R16, 1.175494350822287508e-38, PT ;  /* 0x008000001000780b */ /* 0x000fca0003f6e000 */
[----:B------:R-:W-:Y:S02]  /*0360*/  @P0 FMUL R15, R15, 0.25 ;  /* 0x3e8000000f0f0820 */ /* 0x000fe40000400000 */
[----:B------:R-:W-:Y:S02]  /*0370*/  @!P2 FMUL R4, R4, 16777216 ;  /* 0x4b8000000404a820 */ /* 0x000fe40000400000 */
[----:B------:R-:W-:Y:S02]  /*0380*/  @!P2 FMUL R15, R15, 16777216 ;  /* 0x4b8000000f0fa820 */ /* 0x000fe40000400000 */
[----:B------:R-:W-:-:S04]  /*0390*/  @P1 FMUL R16, R16, 0.25 ;  /* 0x3e80000010101820 */ /* 0x000fc80000400000 */
[----:B------:R-:W0:Y:S01]  /*03a0*/  MUFU.RCP R15, R15 ;  /* 0x0000000f000f7308 */ /* 0x000e220000001000 */
[----:B------:R-:W-:-:S07]  /*03b0*/  @!P3 FMUL R16, R16, 16777216 ;  /* 0x4b8000001010b820 */ /* 0x000fce0000400000 */
[----:B------:R-:W1:Y:S01]  /*03c0*/  MUFU.RCP R16, R16 ;  /* 0x0000001000107308 */ /* 0x000e620000001000 */
[----:B0-----:R-:W-:Y:S02]  /*03d0*/  FMUL R8, R15, R4 ;  /* 0x000000040f087220 */ /* 0x001fe40000400000 */
[----:B------:R-:W0:Y:S02]  /*03e0*/  LDC.64 R4, c[0x0][0x258] ;  /* 0x00009600ff047b82 */ /* 0x000e240000000a00 */
[C---:B------:R-:W-:Y:S01]  /*03f0*/  FMUL R17, R8.reuse, R17 ;  /* 0x0000001108117220 */ /* 0x040fe20000400000 */
[----:B------:R-:W-:Y:S01]  /*0400*/  FMUL R8, R8, R3 ;  /* 0x0000000308087220 */ /* 0x000fe20000400000 */
[----:B------:R-:W-:Y:S02]  /*0410*/  FSEL R3, R18, 1, P1 ;  /* 0x3f80000012037808 */ /* 0x000fe40000800000 */
[C-C-:B-----5:R-:W-:Y:S01]  /*0420*/  FFMA R17, R14.reuse, R17, R11.reuse ;  /* 0x000000110e117223 */ /* 0x160fe2000000000b */
[----:B------:R-:W-:-:S02]  /*0430*/  FFMA R8, R14, R8, R11 ;  /* 0x000000080e087223 */ /* 0x000fc4000000000b */
[----:B------:R-:W-:Y:S01]  /*0440*/  @!P3 FMUL R3, R3, 16777216 ;  /* 0x4b8000000303b820 */ /* 0x000fe20000400000 */
[----:B------:R-:W-:Y:S01]  /*0450*/  FADD R17, R6, R17 ;  /* 0x0000001106117221 */ /* 0x000fe20000000000 */
[----:B------:R-:W-:Y:S02]  /*0460*/  FADD R7, R7, R8 ;  /* 0x0000000807077221 */ /* 0x000fe40000000000 */
[----:B-1----:R-:W-:Y:S01]  /*0470*/  FMUL R2, R16, R3 ;  /* 0x0000000310027220 */ /* 0x002fe20000400000 */
[C---:B------:R-:W-:Y:S01]  /*0480*/  FADD R17, -R10.reuse, R17 ;  /* 0x000000110a117221 */ /* 0x040fe20000000100 */
[----:B------:R-:W-:-:S03]  /*0490*/  FADD R7, -R10, R7 ;  /* 0x000000070a077221 */ /* 0x000fc60000000100 */
[-C--:B------:R-:W-:Y:S01]  /*04a0*/  FMUL R6, R17, R2.reuse ;  /* 0x0000000211067220 */ /* 0x080fe20000400000 */
[----:B------:R-:W-:-:S03]  /*04b0*/  FMUL R2, R7, R2 ;  /* 0x0000000207027220 */ /* 0x000fc60000400000 */
[C---:B------:R-:W-:Y:S01]  /*04c0*/  FMUL R6, R9.reuse, R6 ;  /* 0x0000000609067220 */ /* 0x040fe20000400000 */
[----:B------:R-:W-:Y:S01]  /*04d0*/  FMUL R7, R9, R2 ;  /* 0x0000000209077220 */ /* 0x000fe20000400000 */
[----:B0-----:R-:W-:-:S05]  /*04e0*/  IMAD.WIDE R4, R0, 0x4, R4 ;  /* 0x0000000400047825 */ /* 0x001fca00078e0204 */
[----:B------:R-:W-:Y:S01]  /*04f0*/  STG.E.64 desc[UR4][R4.64], R6 ;  /* 0x0000000604007986 */ /* 0x000fe2000c101b04 */
[----:B------:R-:W-:Y:S05]  /*0500*/  EXIT ;  /* 0x000000000000794d */ /* 0x000fea0003800000 */
.L_x_0:
[----:B------:R-:W-:-:S00]  /*0510*/  BRA `(.L_x_0) ;  /* 0xfffffffc00fc7947 */ /* 0x000fc0000383ffff */
[----:B------:R-:W-:-:S00]  /*0520*/  NOP ;  /* 0x0000000000007918 */ /* 0x000fc00000000000 */
        /* <DEDUP_REMOVED lines=13> */
.L_x_1:


//--------------------- .nv.global.init           --------------------------
	.section	.nv.global.init,"aw",@progbits
.nv.global.init:
	.type		_$_str,@object
	.size		_$_str,(_$_str_$_2 - _$_str)
_$_str:
        /*0000*/ 	.byte	0x5f, 0x5f, 0x43, 0x55, 0x44, 0x41, 0x5f, 0x46, 0x54, 0x5a, 0x00
	.type		_$_str_$_2,@object
	.size		_$_str_$_2,(.L_1 - _$_str_$_2)
_$_str_$_2:
        /*000b*/ 	.byte	0x5f, 0x5f, 0x43, 0x55, 0x44, 0x41, 0x5f, 0x50, 0x52, 0x45, 0x43, 0x5f, 0x53, 0x51, 0x52, 0x54
        /*001b*/ 	.byte	0x00
.L_1:


//--------------------- .nv.constant0.triton_poi_fused__native_batch_norm_legit_no_training_add_1 --------------------------
	.section	.nv.constant0.triton_poi_fused__native_batch_norm_legit_no_training_add_1,"a",@progbits
	.sectionflags	@""
	.align	4
.nv.constant0.triton_poi_fused__native_batch_norm_legit_no_training_add_1:
	.zero		612
